//
// Generated by NVIDIA NVVM Compiler
//
// Compiler Build ID: CL-36424714
// Cuda compilation tools, release 13.0, V13.0.88
// Based on NVVM 20.0.0
//

.version 9.0
.target sm_100
.address_size 64

	// .globl	_Z16histogram_kernelPjS_jj

.visible .entry _Z16histogram_kernelPjS_jj(
	.param .u64 .ptr .align 1 _Z16histogram_kernelPjS_jj_param_0,
	.param .u64 .ptr .align 1 _Z16histogram_kernelPjS_jj_param_1,
	.param .u32 _Z16histogram_kernelPjS_jj_param_2,
	.param .u32 _Z16histogram_kernelPjS_jj_param_3
)
{
	.reg .pred 	%p<3>;
	.reg .b32 	%r<13>;
	.reg .b64 	%rd<9>;

	ld.param.u64 	%rd3, [_Z16histogram_kernelPjS_jj_param_0];
	ld.param.u64 	%rd4, [_Z16histogram_kernelPjS_jj_param_1];
	ld.param.u32 	%r6, [_Z16histogram_kernelPjS_jj_param_2];
	mov.u32 	%r7, %ctaid.x;
	mov.u32 	%r1, %ntid.x;
	mov.u32 	%r8, %tid.x;
	mad.lo.s32 	%r12, %r7, %r1, %r8;
	setp.ge.u32 	%p1, %r12, %r6;
	@%p1 bra 	$L__BB0_3;
	mov.u32 	%r9, %nctaid.x;
	mad.lo.s32 	%r3, %r1, %r9, 1;
	cvta.to.global.u64 	%rd1, %rd3;
	cvta.to.global.u64 	%rd2, %rd4;
$L__BB0_2:
	mul.wide.s32 	%rd5, %r12, 4;
	add.s64 	%rd6, %rd1, %rd5;
	ld.global.u32 	%r10, [%rd6];
	mul.wide.u32 	%rd7, %r10, 4;
	add.s64 	%rd8, %rd2, %rd7;
	atom.global.add.u32 	%r11, [%rd8], 1;
	add.s32 	%r12, %r3, %r12;
	setp.lt.u32 	%p2, %r12, %r6;
	@%p2 bra 	$L__BB0_2;
$L__BB0_3:
	ret;

}


// ===== COMPILED SASS (sm_100) =====

	.target	sm_100

	.elftype	@"ET_EXEC"


//--------------------- .note.nv.tkinfo           --------------------------
	.section	.note.nv.tkinfo,"",@"SHT_NOTE"
	.sectionflags	@"SHF_NOTE_NV_TKINFO"
	.tkinfo
        /*0018*/ 	.word	0x00000002
        /*0030*/ 	.string	""
        /*0030*/ 	.string	"ptxas"
        /*0030*/ 	.string	"Cuda compilation tools, release 13.0, V13.0.88"
        /*0030*/ 	.string	"Build cuda_13.0.r13.0/compiler.36424714_0"
        /*0030*/ 	.string	"-arch sm_100 -m 64 "



//--------------------- .note.nv.cuinfo           --------------------------
	.section	.note.nv.cuinfo,"",@"SHT_NOTE"
	.sectionflags	@"SHF_NOTE_NV_CUINFO"
        /*0018*/ 	.short	0x0002
        /*001a*/ 	.short	0x0064
        /*001c*/ 	.short	0x0082
	.zero		2


//--------------------- .nv.info                  --------------------------
	.section	.nv.info,"",@"SHT_CUDA_INFO"
	.align	4


	//----- nvinfo : EIATTR_REGCOUNT
	.align		4
        /*0000*/ 	.byte	0x04, 0x2f
        /*0002*/ 	.short	(.L_1 - .L_0)
	.align		4
.L_0:
        /*0004*/ 	.word	index@(_Z16histogram_kernelPjS_jj)
        /*0008*/ 	.word	0x00000010


	//----- nvinfo : EIATTR_FRAME_SIZE
	.align		4
.L_1:
        /*000c*/ 	.byte	0x04, 0x11
        /*000e*/ 	.short	(.L_3 - .L_2)
	.align		4
.L_2:
        /*0010*/ 	.word	index@(_Z16histogram_kernelPjS_jj)
        /*0014*/ 	.word	0x00000000


	//----- nvinfo : EIATTR_MIN_STACK_SIZE
	.align		4
.L_3:
        /*0018*/ 	.byte	0x04, 0x12
        /*001a*/ 	.short	(.L_5 - .L_4)
	.align		4
.L_4:
        /*001c*/ 	.word	index@(_Z16histogram_kernelPjS_jj)
        /*0020*/ 	.word	0x00000000
.L_5:


//--------------------- .nv.compat                --------------------------
	.section	.nv.compat,"",@"SHT_CUDA_COMPAT_INFO"
	.align	4
        /*0000*/ 	.byte	0x02, 0x09, 0x00, 0x00, 0x02, 0x02, 0x01, 0x00, 0x02, 0x05, 0x05, 0x00, 0x03, 0x07, 0x01, 0x01
        /*0010*/ 	.byte	0x02, 0x03, 0x00, 0x00, 0x02, 0x06, 0x01, 0x00, 0x04, 0x0b, 0x08, 0x00, 0x09, 0x00, 0x00, 0x00
        /*0020*/ 	.byte	0x00, 0x00, 0x00, 0x00


//--------------------- .nv.info._Z16histogram_kernelPjS_jj --------------------------
	.section	.nv.info._Z16histogram_kernelPjS_jj,"",@"SHT_CUDA_INFO"
	.sectionflags	@""
	.align	4


	//----- nvinfo : EIATTR_CUDA_API_VERSION
	.align		4
        /*0000*/ 	.byte	0x04, 0x37
        /*0002*/ 	.short	(.L_7 - .L_6)
.L_6:
        /*0004*/ 	.word	0x00000082


	//----- nvinfo : EIATTR_KPARAM_INFO
	.align		4
.L_7:
        /*0008*/ 	.byte	0x04, 0x17
        /*000a*/ 	.short	(.L_9 - .L_8)
.L_8:
        /*000c*/ 	.word	0x00000000
        /*0010*/ 	.short	0x0003
        /*0012*/ 	.short	0x0014
        /*0014*/ 	.byte	0x00, 0xf0, 0x11, 0x00


	//----- nvinfo : EIATTR_KPARAM_INFO
	.align		4
.L_9:
        /*0018*/ 	.byte	0x04, 0x17
        /*001a*/ 	.short	(.L_11 - .L_10)
.L_10:
        /*001c*/ 	.word	0x00000000
        /*0020*/ 	.short	0x0002
        /*0022*/ 	.short	0x0010
        /*0024*/ 	.byte	0x00, 0xf0, 0x11, 0x00


	//----- nvinfo : EIATTR_KPARAM_INFO
	.align		4
.L_11:
        /*0028*/ 	.byte	0x04, 0x17
        /*002a*/ 	.short	(.L_13 - .L_12)
.L_12:
        /*002c*/ 	.word	0x00000000
        /*0030*/ 	.short	0x0001
        /*0032*/ 	.short	0x0008
        /*0034*/ 	.byte	0x00, 0xf5, 0x21, 0x00


	//----- nvinfo : EIATTR_KPARAM_INFO
	.align		4
.L_13:
        /*0038*/ 	.byte	0x04, 0x17
        /*003a*/ 	.short	(.L_15 - .L_14)
.L_14:
        /*003c*/ 	.word	0x00000000
        /*0040*/ 	.short	0x0000
        /*0042*/ 	.short	0x0000
        /*0044*/ 	.byte	0x00, 0xf5, 0x21, 0x00


	//----- nvinfo : EIATTR_SPARSE_MMA_MASK
	.align		4
.L_15:
        /*0048*/ 	.byte	0x03, 0x50
        /*004a*/ 	.short	0x0000


	//----- nvinfo : EIATTR_MAXREG_COUNT
	.align		4
        /*004c*/ 	.byte	0x03, 0x1b
        /*004e*/ 	.short	0x00ff


	//----- nvinfo : EIATTR_MERCURY_ISA_VERSION
	.align		4
        /*0050*/ 	.byte	0x03, 0x5f
        /*0052*/ 	.short	0x0101


	//----- nvinfo : EIATTR_VRC_CTA_INIT_COUNT
	.align		4
        /*0054*/ 	.byte	0x02, 0x4a
	.zero		1
	.zero		1


	//----- nvinfo : EIATTR_EXIT_INSTR_OFFSETS
	.align		4
        /*0058*/ 	.byte	0x04, 0x1c
        /*005a*/ 	.short	(.L_17 - .L_16)


	//   ....[0]....
.L_16:
        /*005c*/ 	.word	0x00000070


	//   ....[1]....
        /*0060*/ 	.word	0x00000150


	//----- nvinfo : EIATTR_CRS_STACK_SIZE
	.align		4
.L_17:
        /*0064*/ 	.byte	0x04, 0x1e
        /*0066*/ 	.short	(.L_19 - .L_18)
.L_18:
        /*0068*/ 	.word	0x00000000


	//----- nvinfo : EIATTR_CBANK_PARAM_SIZE
	.align		4
.L_19:
        /*006c*/ 	.byte	0x03, 0x19
        /*006e*/ 	.short	0x0018


	//----- nvinfo : EIATTR_PARAM_CBANK
	.align		4
        /*0070*/ 	.byte	0x04, 0x0a
        /*0072*/ 	.short	(.L_21 - .L_20)
	.align		4
.L_20:
        /*0074*/ 	.word	index@(.nv.constant0._Z16histogram_kernelPjS_jj)
        /*0078*/ 	.short	0x0380
        /*007a*/ 	.short	0x0018


	//----- nvinfo : EIATTR_SW_WAR
	.align		4
.L_21:
        /*007c*/ 	.byte	0x04, 0x36
        /*007e*/ 	.short	(.L_23 - .L_22)
.L_22:
        /*0080*/ 	.word	0x00000008
.L_23:


//--------------------- .nv.callgraph             --------------------------
	.section	.nv.callgraph,"",@"SHT_CUDA_CALLGRAPH"
	.align	4
	.sectionentsize	8
	.align		4
        /*0000*/ 	.word	0x00000000
	.align		4
        /*0004*/ 	.word	0xffffffff
	.align		4
        /*0008*/ 	.word	0x00000000
	.align		4
        /*000c*/ 	.word	0xfffffffe
	.align		4
        /*0010*/ 	.word	0x00000000
	.align		4
        /*0014*/ 	.word	0xfffffffd
	.align		4
        /*0018*/ 	.word	0x00000000
	.align		4
        /*001c*/ 	.word	0xfffffffc


//--------------------- .text._Z16histogram_kernelPjS_jj --------------------------
	.section	.text._Z16histogram_kernelPjS_jj,"ax",@progbits
	.align	128
        .global         _Z16histogram_kernelPjS_jj
        .type           _Z16histogram_kernelPjS_jj,@function
        .size           _Z16histogram_kernelPjS_jj,(.L_x_2 - _Z16histogram_kernelPjS_jj)
        .other          _Z16histogram_kernelPjS_jj,@"STO_CUDA_ENTRY STV_DEFAULT"
_Z16histogram_kernelPjS_jj:
.text._Z16histogram_kernelPjS_jj:
[----:B------:R-:W-:Y:S01]  /*0000*/  LDC R1, c[0x0][0x37c] ;  /* 0x0000df00ff017b82 */ /* 0x000fe20000000800 */
[----:B------:R-:W0:Y:S07]  /*0010*/  S2R R0, SR_TID.X ;  /* 0x0000000000007919 */ /* 0x000e2e0000002100 */
[----:B------:R-:W0:Y:S01]  /*0020*/  S2UR UR4, SR_CTAID.X ;  /* 0x00000000000479c3 */ /* 0x000e220000002500 */
[----:B------:R-:W1:Y:S07]  /*0030*/  LDCU UR6, c[0x0][0x390] ;  /* 0x00007200ff0677ac */ /* 0x000e6e0008000800 */
[----:B------:R-:W0:Y:S02]  /*0040*/  LDC R11, c[0x0][0x360] ;  /* 0x0000d800ff0b7b82 */ /* 0x000e240000000800 */
[----:B0-----:R-:W-:-:S05]  /*0050*/  IMAD R0, R11, UR4, R0 ;  /* 0x000000040b007c24 */ /* 0x001fca000f8e0200 */
[----:B-1----:R-:W-:-:S13]  /*0060*/  ISETP.GE.U32.AND P0, PT, R0, UR6, PT ;  /* 0x0000000600007c0c */ /* 0x002fda000bf06070 */
[----:B------:R-:W-:Y:S05]  /*0070*/  @P0 EXIT ;  /* 0x000000000000094d */ /* 0x000fea0003800000 */
[----:B------:R-:W0:Y:S01]  /*0080*/  LDC R2, c[0x0][0x370] ;  /* 0x0000dc00ff027b82 */ /* 0x000e220000000800 */
[----:B------:R-:W1:Y:S07]  /*0090*/  LDCU.64 UR4, c[0x0][0x358] ;  /* 0x00006b00ff0477ac */ /* 0x000e6e0008000a00 */
[----:B------:R-:W2:Y:S08]  /*00a0*/  LDC.64 R6, c[0x0][0x380] ;  /* 0x0000e000ff067b82 */ /* 0x000eb00000000a00 */
[----:B------:R-:W3:Y:S01]  /*00b0*/  LDC.64 R8, c[0x0][0x388] ;  /* 0x0000e200ff087b82 */ /* 0x000ee20000000a00 */
[----:B01----:R-:W-:-:S07]  /*00c0*/  IMAD R11, R11, R2, 0x1 ;  /* 0x000000010b0b7424 */ /* 0x003fce00078e0202 */
.L_x_0:
[----:B--2---:R-:W-:-:S06]  /*00d0*/  IMAD.WIDE R2, R0, 0x4, R6 ;  /* 0x0000000400027825 */ /* 0x004fcc00078e0206 */
[----:B------:R-:W3:Y:S01]  /*00e0*/  LDG.E R3, desc[UR4][R2.64] ;  /* 0x0000000402037981 */ /* 0x000ee2000c1e1900 */
[----:B------:R-:W-:Y:S01]  /*00f0*/  IADD3 R0, PT, PT, R11, R0, RZ ;  /* 0x000000000b007210 */ /* 0x000fe20007ffe0ff */
[----:B0-----:R-:W-:-:S03]  /*0100*/  HFMA2 R13, -RZ, RZ, 0, 5.9604644775390625e-08 ;  /* 0x00000001ff0d7431 */ /* 0x001fc600000001ff */
[----:B------:R-:W-:Y:S01]  /*0110*/  ISETP.GE.U32.AND P0, PT, R0, UR6, PT ;  /* 0x0000000600007c0c */ /* 0x000fe2000bf06070 */
[----:B---3--:R-:W-:-:S05]  /*0120*/  IMAD.WIDE.U32 R4, R3, 0x4, R8 ;  /* 0x0000000403047825 */ /* 0x008fca00078e0008 */
[----:B------:R0:W-:Y:S07]  /*0130*/  REDG.E.ADD.STRONG.GPU desc[UR4][R4.64], R13 ;  /* 0x0000000d0400798e */ /* 0x0001ee000c12e104 */
[----:B------:R-:W-:Y:S05]  /*0140*/  @!P0 BRA `(.L_x_0) ;  /* 0xfffffffc00e08947 */ /* 0x000fea000383ffff */
[----:B------:R-:W-:Y:S05]  /*0150*/  EXIT ;  /* 0x000000000000794d */ /* 0x000fea0003800000 */
.L_x_1:
[----:B------:R-:W-:-:S00]  /*0160*/  BRA `(.L_x_1) ;  /* 0xfffffffc00fc7947 */ /* 0x000fc0000383ffff */
[----:B------:R-:W-:-:S00]  /*0170*/  NOP ;  /* 0x0000000000007918 */ /* 0x000fc00000000000 */
        /* <DEDUP_REMOVED lines=8> */
.L_x_2:


//--------------------- .nv.shared.reserved.0     --------------------------
	.section	.nv.shared.reserved.0,"aw",@nobits
	.weak		__nv_reservedSMEM_offset_0_alias
	.size		__nv_reservedSMEM_offset_0_alias, 0, 64
	.other		__nv_reservedSMEM_offset_0_alias,@"STO_CUDA_RESERVED_SHARED STV_DEFAULT"
__nv_reservedSMEM_offset_0_alias:
	.zero		0
	.zero		64


//--------------------- .nv.constant0._Z16histogram_kernelPjS_jj --------------------------
	.section	.nv.constant0._Z16histogram_kernelPjS_jj,"a",@progbits
	.sectionflags	@""
	.align	4
.nv.constant0._Z16histogram_kernelPjS_jj:
	.zero		920


//--------------------- SYMBOLS --------------------------

	.type		.nv.reservedSmem.offset0,@object
	.size		.nv.reservedSmem.offset0,0x4
